	.headerflags	@"EF_CUDA_TEXMODE_UNIFIED EF_CUDA_64BIT_ADDRESS EF_CUDA_ACCELERATORS EF_CUDA_SM90 EF_CUDA_VIRTUAL_SM(EF_CUDA_SM90)"
	.elftype	@"ET_EXEC"


//--------------------- .nv.info                  --------------------------
	.section	.nv.info,"",@"SHT_CUDA_INFO"
	.align	4


	//----- nvinfo : EIATTR_REGCOUNT
	.align		4
        /*0000*/ 	.byte	0x04, 0x2f
        /*0002*/ 	.short	(.L_1 - .L_0)
	.align		4
.L_0:
        /*0004*/ 	.word	index@(triton_poi_fused_convolution_5)
        /*0008*/ 	.word	0x00000012


	//----- nvinfo : EIATTR_MIN_STACK_SIZE
	.align		4
.L_1:
        /*000c*/ 	.byte	0x04, 0x12
        /*000e*/ 	.short	(.L_3 - .L_2)
	.align		4
.L_2:
        /*0010*/ 	.word	index@(triton_poi_fused_convolution_5)
        /*0014*/ 	.word	0x00000000


	//----- nvinfo : EIATTR_FRAME_SIZE
	.align		4
.L_3:
        /*0018*/ 	.byte	0x04, 0x11
        /*001a*/ 	.short	(.L_5 - .L_4)
	.align		4
.L_4:
        /*001c*/ 	.word	index@(triton_poi_fused_convolution_5)
        /*0020*/ 	.word	0x00000000


	//----- nvinfo : EIATTR_MIN_STACK_SIZE
	.align		4
.L_5:
        /*0024*/ 	.byte	0x04, 0x12
        /*0026*/ 	.short	(.L_7 - .L_6)
	.align		4
.L_6:
        /*0028*/ 	.word	index@(triton_poi_fused_convolution_5)
        /*002c*/ 	.word	0x00000000
.L_7:


//--------------------- .nv.info.triton_poi_fused_convolution_5 --------------------------
	.section	.nv.info.triton_poi_fused_convolution_5,"",@"SHT_CUDA_INFO"
	.sectionflags	@""
	.align	4


	//----- nvinfo : EIATTR_CUDA_API_VERSION
	.align		4
        /*0000*/ 	.byte	0x04, 0x37
        /*0002*/ 	.short	(.L_9 - .L_8)
.L_8:
        /*0004*/ 	.word	0x0000007c


	//----- nvinfo : EIATTR_KPARAM_INFO
	.align		4
.L_9:
        /*0008*/ 	.byte	0x04, 0x17
        /*000a*/ 	.short	(.L_11 - .L_10)
.L_10:
        /*000c*/ 	.word	0x00000000
        /*0010*/ 	.short	0x0002
        /*0012*/ 	.short	0x0010
        /*0014*/ 	.byte	0x00, 0xf0, 0x11, 0x00


	//----- nvinfo : EIATTR_KPARAM_INFO
	.align		4
.L_11:
        /*0018*/ 	.byte	0x04, 0x17
        /*001a*/ 	.short	(.L_13 - .L_12)
.L_12:
        /*001c*/ 	.word	0x00000000
        /*0020*/ 	.short	0x0001
        /*0022*/ 	.short	0x0008
        /*0024*/ 	.byte	0x00, 0xf4, 0x21, 0x00


	//----- nvinfo : EIATTR_KPARAM_INFO
	.align		4
.L_13:
        /*0028*/ 	.byte	0x04, 0x17
        /*002a*/ 	.short	(.L_15 - .L_14)
.L_14:
        /*002c*/ 	.word	0x00000000
        /*0030*/ 	.short	0x0000
        /*0032*/ 	.short	0x0000
        /*0034*/ 	.byte	0x00, 0xf4, 0x21, 0x00


	//----- nvinfo : EIATTR_SPARSE_MMA_MASK
	.align		4
.L_15:
        /*0038*/ 	.byte	0x03, 0x50
        /*003a*/ 	.short	0x0000


	//----- nvinfo : EIATTR_MAXREG_COUNT
	.align		4
        /*003c*/ 	.byte	0x03, 0x1b
        /*003e*/ 	.short	0x00ff


	//----- nvinfo : EIATTR_EXIT_INSTR_OFFSETS
	.align		4
        /*0040*/ 	.byte	0x04, 0x1c
        /*0042*/ 	.short	(.L_17 - .L_16)


	//   ....[0]....
.L_16:
        /*0044*/ 	.word	0x00000260


	//----- nvinfo : EIATTR_REQNTID
	.align		4
.L_17:
        /*0048*/ 	.byte	0x04, 0x10
        /*004a*/ 	.short	(.L_19 - .L_18)
.L_18:
        /*004c*/ 	.word	0x00000080
        /*0050*/ 	.word	0x00000001
        /*0054*/ 	.word	0x00000001


	//----- nvinfo : EIATTR_CBANK_PARAM_SIZE
	.align		4
.L_19:
        /*0058*/ 	.byte	0x03, 0x19
        /*005a*/ 	.short	0x0014


	//----- nvinfo : EIATTR_PARAM_CBANK
	.align		4
        /*005c*/ 	.byte	0x04, 0x0a
        /*005e*/ 	.short	(.L_21 - .L_20)
	.align		4
.L_20:
        /*0060*/ 	.word	index@(.nv.constant0.triton_poi_fused_convolution_5)
        /*0064*/ 	.short	0x0210
        /*0066*/ 	.short	0x0014


	//----- nvinfo : EIATTR_SW_WAR
	.align		4
.L_21:
        /*0068*/ 	.byte	0x04, 0x36
        /*006a*/ 	.short	(.L_23 - .L_22)
.L_22:
        /*006c*/ 	.word	0x00000008
.L_23:


//--------------------- .nv.callgraph             --------------------------
	.section	.nv.callgraph,"",@"SHT_CUDA_CALLGRAPH"
	.align	4
	.sectionentsize	8
	.align		4
        /*0000*/ 	.word	0x00000000
	.align		4
        /*0004*/ 	.word	0xffffffff
	.align		4
        /*0008*/ 	.word	0x00000000
	.align		4
        /*000c*/ 	.word	0xfffffffe
	.align		4
        /*0010*/ 	.word	0x00000000
	.align		4
        /*0014*/ 	.word	0xfffffffd
	.align		4
        /*0018*/ 	.word	0x00000000
	.align		4
        /*001c*/ 	.word	0xfffffffc


//--------------------- .text.triton_poi_fused_convolution_5 --------------------------
	.section	.text.triton_poi_fused_convolution_5,"ax",@progbits
	.align	128
        .global         triton_poi_fused_convolution_5
        .type           triton_poi_fused_convolution_5,@function
        .size           triton_poi_fused_convolution_5,(.L_x_1 - triton_poi_fused_convolution_5)
        .other          triton_poi_fused_convolution_5,@"STO_CUDA_ENTRY STV_DEFAULT"
triton_poi_fused_convolution_5:
.text.triton_poi_fused_convolution_5:
[----:B------:R-:W-:Y:S01]  /*0000*/  LDC R1, c[0x0][0x28] ;  /* 0x00000a00ff017b82 */ /* 0x000fe20000000800 */
[----:B------:R-:W1:Y:S07]  /*0010*/  S2R R0, SR_TID.X ;  /* 0x0000000000007919 */ /* 0x000e6e0000002100 */
[----:B------:R-:W2:Y:S01]  /*0020*/  LDC.64 R2, c[0x0][0x218] ;  /* 0x00008600ff027b82 */ /* 0x000ea20000000a00 */
[----:B------:R-:W-:Y:S01]  /*0030*/  ULDC.64 UR4, c[0x0][0x208] ;  /* 0x0000820000047ab9 */ /* 0x000fe20000000a00 */
[----:B------:R-:W3:Y:S06]  /*0040*/  S2R R5, SR_CTAID.X ;  /* 0x0000000000057919 */ /* 0x000eec0000002500 */
[----:B------:R-:W4:Y:S01]  /*0050*/  LDC.64 R8, c[0x0][0x210] ;  /* 0x00008400ff087b82 */ /* 0x000f220000000a00 */
[----:B-1----:R-:W-:-:S02]  /*0060*/  SHF.L.U32 R0, R0, 0x2, RZ ;  /* 0x0000000200007819 */ /* 0x002fc400000006ff */
[----:B---3--:R-:W-:Y:S02]  /*0070*/  SHF.R.S32.HI R4, RZ, 0x15, R5 ;  /* 0x00000015ff047819 */ /* 0x008fe40000011405 */
[----:B------:R-:W-:Y:S02]  /*0080*/  LOP3.LUT R0, R0, 0x1fc, RZ, 0xc0, !PT ;  /* 0x000001fc00007812 */ /* 0x000fe400078ec0ff */
[----:B------:R-:W-:Y:S02]  /*0090*/  SGXT R4, R4, 0x1 ;  /* 0x000000010404781a */ /* 0x000fe40000000200 */
[----:B------:R-:W-:-:S04]  /*00a0*/  LEA R5, R5, R0, 0xa ;  /* 0x0000000005057211 */ /* 0x000fc800078e50ff */
[----:B------:R-:W-:Y:S01]  /*00b0*/  LEA.HI R4, R4, R5, RZ, 0xa ;  /* 0x0000000504047211 */ /* 0x000fe200078f50ff */
[----:B----4-:R-:W-:-:S04]  /*00c0*/  IMAD.WIDE R8, R5, 0x4, R8 ;  /* 0x0000000405087825 */ /* 0x010fc800078e0208 */
[----:B------:R-:W-:Y:S01]  /*00d0*/  VIADD R0, R4, 0x200 ;  /* 0x0000020004007836 */ /* 0x000fe20000000000 */
[----:B------:R-:W-:-:S04]  /*00e0*/  SHF.R.S32.HI R4, RZ, 0xa, R4 ;  /* 0x0000000aff047819 */ /* 0x000fc80000011404 */
[----:B------:R-:W-:Y:S02]  /*00f0*/  SHF.R.S32.HI R0, RZ, 0xa, R0 ;  /* 0x0000000aff007819 */ /* 0x000fe40000011400 */
[----:B------:R-:W-:Y:S02]  /*0100*/  LEA.HI R6, R4, R4, RZ, 0x7 ;  /* 0x0000000404067211 */ /* 0x000fe400078f38ff */
[----:B------:R-:W-:Y:S02]  /*0110*/  LEA.HI R10, R0, R0, RZ, 0x7 ;  /* 0x00000000000a7211 */ /* 0x000fe400078f38ff */
[----:B------:R-:W-:Y:S02]  /*0120*/  LOP3.LUT R7, R6, 0xffffff80, RZ, 0xc0, !PT ;  /* 0xffffff8006077812 */ /* 0x000fe400078ec0ff */
[----:B------:R-:W-:Y:S02]  /*0130*/  LOP3.LUT R11, R10, 0xffffff80, RZ, 0xc0, !PT ;  /* 0xffffff800a0b7812 */ /* 0x000fe400078ec0ff */
[----:B------:R-:W-:-:S03]  /*0140*/  IADD3 R7, R4, -R7, RZ ;  /* 0x8000000704077210 */ /* 0x000fc60007ffe0ff */
[----:B------:R-:W-:Y:S02]  /*0150*/  IMAD.IADD R13, R0, 0x1, -R11 ;  /* 0x00000001000d7824 */ /* 0x000fe400078e0a0b */
[--C-:B--2---:R-:W-:Y:S02]  /*0160*/  IMAD.WIDE R10, R7, 0x4, R2.reuse ;  /* 0x00000004070a7825 */ /* 0x104fe400078e0202 */
[----:B------:R-:W2:Y:S02]  /*0170*/  LDG.E.128 R4, desc[UR4][R8.64] ;  /* 0x0000000408047981 */ /* 0x000ea4000c1e1d00 */
[----:B------:R-:W-:Y:S02]  /*0180*/  IMAD.WIDE R2, R13, 0x4, R2 ;  /* 0x000000040d027825 */ /* 0x000fe400078e0202 */
[----:B------:R-:W2:Y:S04]  /*0190*/  LDG.E.EL R10, desc[UR4][R10.64] ;  /* 0x000000040a0a7981 */ /* 0x000ea8000c2e1900 */
[----:B------:R-:W3:Y:S04]  /*01a0*/  LDG.E.EL R2, desc[UR4][R2.64] ;  /* 0x0000000402027981 */ /* 0x000ee8000c2e1900 */
[----:B------:R-:W3:Y:S01]  /*01b0*/  LDG.E.128 R12, desc[UR4][R8.64+0x800] ;  /* 0x00080004080c7981 */ /* 0x000ee2000c1e1d00 */
[--C-:B--2---:R-:W-:Y:S01]  /*01c0*/  FADD R4, R4, R10.reuse ;  /* 0x0000000a04047221 */ /* 0x104fe20000000000 */
[--C-:B------:R-:W-:Y:S01]  /*01d0*/  FADD R5, R5, R10.reuse ;  /* 0x0000000a05057221 */ /* 0x100fe20000000000 */
[--C-:B------:R-:W-:Y:S01]  /*01e0*/  FADD R6, R6, R10.reuse ;  /* 0x0000000a06067221 */ /* 0x100fe20000000000 */
[----:B------:R-:W-:Y:S01]  /*01f0*/  FADD R7, R7, R10 ;  /* 0x0000000a07077221 */ /* 0x000fe20000000000 */
[--C-:B---3--:R-:W-:Y:S01]  /*0200*/  FADD R12, R12, R2.reuse ;  /* 0x000000020c0c7221 */ /* 0x108fe20000000000 */
[--C-:B------:R-:W-:Y:S01]  /*0210*/  FADD R13, R13, R2.reuse ;  /* 0x000000020d0d7221 */ /* 0x100fe20000000000 */
[--C-:B------:R-:W-:Y:S01]  /*0220*/  FADD R14, R14, R2.reuse ;  /* 0x000000020e0e7221 */ /* 0x100fe20000000000 */
[----:B------:R-:W-:Y:S01]  /*0230*/  FADD R15, R15, R2 ;  /* 0x000000020f0f7221 */ /* 0x000fe20000000000 */
[----:B------:R-:W-:Y:S04]  /*0240*/  STG.E.128 desc[UR4][R8.64], R4 ;  /* 0x0000000408007986 */ /* 0x000fe8000c101d04 */
[----:B------:R-:W-:Y:S01]  /*0250*/  STG.E.128 desc[UR4][R8.64+0x800], R12 ;  /* 0x0008000c08007986 */ /* 0x000fe2000c101d04 */
[----:B------:R-:W-:Y:S05]  /*0260*/  EXIT ;  /* 0x000000000000794d */ /* 0x000fea0003800000 */
.L_x_0:
[----:B------:R-:W-:-:S00]  /*0270*/  BRA `(.L_x_0) ;  /* 0xfffffffc00fc7947 */ /* 0x000fc0000383ffff */
[----:B------:R-:W-:-:S00]  /*0280*/  NOP ;  /* 0x0000000000007918 */ /* 0x000fc00000000000 */
[----:B------:R-:W-:-:S00]  /*0290*/  NOP ;  /* 0x0000000000007918 */ /* 0x000fc00000000000 */
[----:B------:R-:W-:-:S00]  /*02a0*/  NOP ;  /* 0x0000000000007918 */ /* 0x000fc00000000000 */
[----:B------:R-:W-:-:S00]  /*02b0*/  NOP ;  /* 0x0000000000007918 */ /* 0x000fc00000000000 */
[----:B------:R-:W-:-:S00]  /*02c0*/  NOP ;  /* 0x0000000000007918 */ /* 0x000fc00000000000 */
[----:B------:R-:W-:-:S00]  /*02d0*/  NOP ;  /* 0x0000000000007918 */ /* 0x000fc00000000000 */
[----:B------:R-:W-:-:S00]  /*02e0*/  NOP ;  /* 0x0000000000007918 */ /* 0x000fc00000000000 */
[----:B------:R-:W-:-:S00]  /*02f0*/  NOP ;  /* 0x0000000000007918 */ /* 0x000fc00000000000 */
.L_x_1:


//--------------------- .nv.constant0.triton_poi_fused_convolution_5 --------------------------
	.section	.nv.constant0.triton_poi_fused_convolution_5,"a",@progbits
	.sectionflags	@""
	.align	4
.nv.constant0.triton_poi_fused_convolution_5:
	.zero		548
